	.headerflags	@"EF_CUDA_TEXMODE_UNIFIED EF_CUDA_64BIT_ADDRESS EF_CUDA_ACCELERATORS EF_CUDA_SM90 EF_CUDA_VIRTUAL_SM(EF_CUDA_SM90)"
	.elftype	@"ET_EXEC"


//--------------------- .nv.info                  --------------------------
	.section	.nv.info,"",@"SHT_CUDA_INFO"
	.align	4


	//----- nvinfo : EIATTR_REGCOUNT
	.align		4
        /*0000*/ 	.byte	0x04, 0x2f
        /*0002*/ 	.short	(.L_3 - .L_2)
	.align		4
.L_2:
        /*0004*/ 	.word	index@(triton_poi_fused__native_batch_norm_legit_no_training_relu_27)
        /*0008*/ 	.word	0x00000010


	//----- nvinfo : EIATTR_MIN_STACK_SIZE
	.align		4
.L_3:
        /*000c*/ 	.byte	0x04, 0x12
        /*000e*/ 	.short	(.L_5 - .L_4)
	.align		4
.L_4:
        /*0010*/ 	.word	index@(triton_poi_fused__native_batch_norm_legit_no_training_relu_27)
        /*0014*/ 	.word	0x00000000


	//----- nvinfo : EIATTR_FRAME_SIZE
	.align		4
.L_5:
        /*0018*/ 	.byte	0x04, 0x11
        /*001a*/ 	.short	(.L_7 - .L_6)
	.align		4
.L_6:
        /*001c*/ 	.word	index@(triton_poi_fused__native_batch_norm_legit_no_training_relu_27)
        /*0020*/ 	.word	0x00000000


	//----- nvinfo : EIATTR_MIN_STACK_SIZE
	.align		4
.L_7:
        /*0024*/ 	.byte	0x04, 0x12
        /*0026*/ 	.short	(.L_9 - .L_8)
	.align		4
.L_8:
        /*0028*/ 	.word	index@(triton_poi_fused__native_batch_norm_legit_no_training_relu_27)
        /*002c*/ 	.word	0x00000000
.L_9:


//--------------------- .nv.info.triton_poi_fused__native_batch_norm_legit_no_training_relu_27 --------------------------
	.section	.nv.info.triton_poi_fused__native_batch_norm_legit_no_training_relu_27,"",@"SHT_CUDA_INFO"
	.sectionflags	@""
	.align	4


	//----- nvinfo : EIATTR_CUDA_API_VERSION
	.align		4
        /*0000*/ 	.byte	0x04, 0x37
        /*0002*/ 	.short	(.L_11 - .L_10)
.L_10:
        /*0004*/ 	.word	0x0000007c


	//----- nvinfo : EIATTR_KPARAM_INFO
	.align		4
.L_11:
        /*0008*/ 	.byte	0x04, 0x17
        /*000a*/ 	.short	(.L_13 - .L_12)
.L_12:
        /*000c*/ 	.word	0x00000000
        /*0010*/ 	.short	0x0006
        /*0012*/ 	.short	0x0030
        /*0014*/ 	.byte	0x00, 0xf0, 0x11, 0x00


	//----- nvinfo : EIATTR_KPARAM_INFO
	.align		4
.L_13:
        /*0018*/ 	.byte	0x04, 0x17
        /*001a*/ 	.short	(.L_15 - .L_14)
.L_14:
        /*001c*/ 	.word	0x00000000
        /*0020*/ 	.short	0x0005
        /*0022*/ 	.short	0x0028
        /*0024*/ 	.byte	0x00, 0xf4, 0x21, 0x00


	//----- nvinfo : EIATTR_KPARAM_INFO
	.align		4
.L_15:
        /*0028*/ 	.byte	0x04, 0x17
        /*002a*/ 	.short	(.L_17 - .L_16)
.L_16:
        /*002c*/ 	.word	0x00000000
        /*0030*/ 	.short	0x0004
        /*0032*/ 	.short	0x0020
        /*0034*/ 	.byte	0x00, 0xf4, 0x21, 0x00


	//----- nvinfo : EIATTR_KPARAM_INFO
	.align		4
.L_17:
        /*0038*/ 	.byte	0x04, 0x17
        /*003a*/ 	.short	(.L_19 - .L_18)
.L_18:
        /*003c*/ 	.word	0x00000000
        /*0040*/ 	.short	0x0003
        /*0042*/ 	.short	0x0018
        /*0044*/ 	.byte	0x00, 0xf4, 0x21, 0x00


	//----- nvinfo : EIATTR_KPARAM_INFO
	.align		4
.L_19:
        /*0048*/ 	.byte	0x04, 0x17
        /*004a*/ 	.short	(.L_21 - .L_20)
.L_20:
        /*004c*/ 	.word	0x00000000
        /*0050*/ 	.short	0x0002
        /*0052*/ 	.short	0x0010
        /*0054*/ 	.byte	0x00, 0xf4, 0x21, 0x00


	//----- nvinfo : EIATTR_KPARAM_INFO
	.align		4
.L_21:
        /*0058*/ 	.byte	0x04, 0x17
        /*005a*/ 	.short	(.L_23 - .L_22)
.L_22:
        /*005c*/ 	.word	0x00000000
        /*0060*/ 	.short	0x0001
        /*0062*/ 	.short	0x0008
        /*0064*/ 	.byte	0x00, 0xf4, 0x21, 0x00


	//----- nvinfo : EIATTR_KPARAM_INFO
	.align		4
.L_23:
        /*0068*/ 	.byte	0x04, 0x17
        /*006a*/ 	.short	(.L_25 - .L_24)
.L_24:
        /*006c*/ 	.word	0x00000000
        /*0070*/ 	.short	0x0000
        /*0072*/ 	.short	0x0000
        /*0074*/ 	.byte	0x00, 0xf4, 0x21, 0x00


	//----- nvinfo : EIATTR_SPARSE_MMA_MASK
	.align		4
.L_25:
        /*0078*/ 	.byte	0x03, 0x50
        /*007a*/ 	.short	0x0000


	//----- nvinfo : EIATTR_MAXREG_COUNT
	.align		4
        /*007c*/ 	.byte	0x03, 0x1b
        /*007e*/ 	.short	0x00ff


	//----- nvinfo : EIATTR_EXIT_INSTR_OFFSETS
	.align		4
        /*0080*/ 	.byte	0x04, 0x1c
        /*0082*/ 	.short	(.L_27 - .L_26)


	//   ....[0]....
.L_26:
        /*0084*/ 	.word	0x000002d0


	//----- nvinfo : EIATTR_REQNTID
	.align		4
.L_27:
        /*0088*/ 	.byte	0x04, 0x10
        /*008a*/ 	.short	(.L_29 - .L_28)
.L_28:
        /*008c*/ 	.word	0x00000080
        /*0090*/ 	.word	0x00000001
        /*0094*/ 	.word	0x00000001


	//----- nvinfo : EIATTR_CBANK_PARAM_SIZE
	.align		4
.L_29:
        /*0098*/ 	.byte	0x03, 0x19
        /*009a*/ 	.short	0x0034


	//----- nvinfo : EIATTR_PARAM_CBANK
	.align		4
        /*009c*/ 	.byte	0x04, 0x0a
        /*009e*/ 	.short	(.L_31 - .L_30)
	.align		4
.L_30:
        /*00a0*/ 	.word	index@(.nv.constant0.triton_poi_fused__native_batch_norm_legit_no_training_relu_27)
        /*00a4*/ 	.short	0x0210
        /*00a6*/ 	.short	0x0034


	//----- nvinfo : EIATTR_SW_WAR
	.align		4
.L_31:
        /*00a8*/ 	.byte	0x04, 0x36
        /*00aa*/ 	.short	(.L_33 - .L_32)
.L_32:
        /*00ac*/ 	.word	0x00000008
.L_33:


//--------------------- .nv.callgraph             --------------------------
	.section	.nv.callgraph,"",@"SHT_CUDA_CALLGRAPH"
	.align	4
	.sectionentsize	8
	.align		4
        /*0000*/ 	.word	0x00000000
	.align		4
        /*0004*/ 	.word	0xffffffff
	.align		4
        /*0008*/ 	.word	0x00000000
	.align		4
        /*000c*/ 	.word	0xfffffffe
	.align		4
        /*0010*/ 	.word	0x00000000
	.align		4
        /*0014*/ 	.word	0xfffffffd
	.align		4
        /*0018*/ 	.word	0x00000000
	.align		4
        /*001c*/ 	.word	0xfffffffc


//--------------------- .nv.constant4             --------------------------
	.section	.nv.constant4,"a",@progbits
	.align	8
	.align		8
.nv.constant4:
        /*0000*/ 	.dword	_$_str
	.align		8
        /*0008*/ 	.dword	_$_str_$_2


//--------------------- .text.triton_poi_fused__native_batch_norm_legit_no_training_relu_27 --------------------------
	.section	.text.triton_poi_fused__native_batch_norm_legit_no_training_relu_27,"ax",@progbits
	.align	128
        .global         triton_poi_fused__native_batch_norm_legit_no_training_relu_27
        .type           triton_poi_fused__native_batch_norm_legit_no_training_relu_27,@function
        .size           triton_poi_fused__native_batch_norm_legit_no_training_relu_27,(.L_x_1 - triton_poi_fused__native_batch_norm_legit_no_training_relu_27)
        .other          triton_poi_fused__native_batch_norm_legit_no_training_relu_27,@"STO_CUDA_ENTRY STV_DEFAULT"
triton_poi_fused__native_batch_norm_legit_no_training_relu_27:
.text.triton_poi_fused__native_batch_norm_legit_no_training_relu_27:
[----:B------:R-:W-:Y:S01]  /*0000*/  LDC R1, c[0x0][0x28] ;  /* 0x00000a00ff017b82 */ /* 0x000fe20000000800 */
[----:B------:R-:W1:Y:S07]  /*0010*/  S2R R0, SR_TID.X ;  /* 0x0000000000007919 */ /* 0x000e6e0000002100 */
[----:B------:R-:W2:Y:S01]  /*0020*/  LDC.64 R6, c[0x0][0x220] ;  /* 0x00008800ff067b82 */ /* 0x000ea20000000a00 */
[----:B------:R-:W-:Y:S01]  /*0030*/  ULDC.64 UR4, c[0x0][0x208] ;  /* 0x0000820000047ab9 */ /* 0x000fe20000000a00 */
[----:B------:R-:W3:Y:S06]  /*0040*/  S2R R3, SR_CTAID.X ;  /* 0x0000000000037919 */ /* 0x000eec0000002500 */
[----:B------:R-:W4:Y:S08]  /*0050*/  LDC.64 R4, c[0x0][0x218] ;  /* 0x00008600ff047b82 */ /* 0x000f300000000a00 */
[----:B------:R-:W5:Y:S08]  /*0060*/  LDC.64 R8, c[0x0][0x228] ;  /* 0x00008a00ff087b82 */ /* 0x000f700000000a00 */
[----:B------:R-:W5:Y:S01]  /*0070*/  LDC.64 R10, c[0x0][0x230] ;  /* 0x00008c00ff0a7b82 */ /* 0x000f620000000a00 */
[----:B-1----:R-:W-:-:S02]  /*0080*/  LOP3.LUT R0, R0, 0x7f, RZ, 0xc0, !PT ;  /* 0x0000007f00007812 */ /* 0x002fc400078ec0ff */
[----:B---3--:R-:W-:Y:S02]  /*0090*/  SHF.R.S32.HI R2, RZ, 0x18, R3 ;  /* 0x00000018ff027819 */ /* 0x008fe40000011403 */
[----:B------:R-:W-:Y:S02]  /*00a0*/  LEA R0, R3, R0, 0x7 ;  /* 0x0000000003007211 */ /* 0x000fe400078e38ff */
[----:B------:R-:W-:-:S04]  /*00b0*/  SGXT R3, R2, 0x1 ;  /* 0x000000010203781a */ /* 0x000fc80000000200 */
[----:B------:R-:W-:-:S04]  /*00c0*/  LEA.HI R3, R3, R0, RZ, 0x7 ;  /* 0x0000000003037211 */ /* 0x000fc800078f38ff */
[----:B------:R-:W-:-:S04]  /*00d0*/  LOP3.LUT R3, R3, 0xffffff80, RZ, 0xc0, !PT ;  /* 0xffffff8003037812 */ /* 0x000fc800078ec0ff */
[----:B------:R-:W-:Y:S02]  /*00e0*/  IADD3 R13, R0, -R3, RZ ;  /* 0x80000003000d7210 */ /* 0x000fe40007ffe0ff */
[----:B------:R-:W1:Y:S03]  /*00f0*/  LDC.64 R2, c[0x0][0x210] ;  /* 0x00008400ff027b82 */ /* 0x000e660000000a00 */
[----:B--2---:R-:W-:-:S06]  /*0100*/  IMAD.WIDE R6, R13, 0x4, R6 ;  /* 0x000000040d067825 */ /* 0x004fcc00078e0206 */
[----:B------:R-:W2:Y:S01]  /*0110*/  LDG.E.EL R6, desc[UR4][R6.64] ;  /* 0x0000000406067981 */ /* 0x000ea2000c2e1900 */
[----:B----4-:R-:W-:-:S04]  /*0120*/  IMAD.WIDE R4, R13, 0x4, R4 ;  /* 0x000000040d047825 */ /* 0x010fc800078e0204 */
[C---:B-----5:R-:W-:Y:S02]  /*0130*/  IMAD.WIDE R8, R13.reuse, 0x4, R8 ;  /* 0x000000040d087825 */ /* 0x060fe400078e0208 */
[----:B------:R3:W4:Y:S02]  /*0140*/  LDG.E.EL R5, desc[UR4][R4.64] ;  /* 0x0000000404057981 */ /* 0x000724000c2e1900 */
[----:B0-----:R-:W-:Y:S02]  /*0150*/  IMAD.WIDE R10, R13, 0x4, R10 ;  /* 0x000000040d0a7825 */ /* 0x001fe400078e020a */
[----:B------:R-:W5:Y:S02]  /*0160*/  LDG.E.EL R8, desc[UR4][R8.64] ;  /* 0x0000000408087981 */ /* 0x000f64000c2e1900 */
[C---:B-1----:R-:W-:Y:S02]  /*0170*/  IMAD.WIDE R2, R0.reuse, 0x4, R2 ;  /* 0x0000000400027825 */ /* 0x042fe400078e0202 */
[----:B------:R-:W5:Y:S04]  /*0180*/  LDG.E.EL R11, desc[UR4][R10.64] ;  /* 0x000000040a0b7981 */ /* 0x000f68000c2e1900 */
[----:B------:R0:W4:Y:S01]  /*0190*/  LDG.E R12, desc[UR4][R2.64] ;  /* 0x00000004020c7981 */ /* 0x000122000c1e1900 */
[----:B---3--:R-:W-:Y:S01]  /*01a0*/  HFMA2.MMA R4, -RZ, RZ, 1.625, 0 ;  /* 0x3e800000ff047435 */ /* 0x008fe200000001ff */
[----:B0-----:R-:W0:Y:S02]  /*01b0*/  LDC.64 R2, c[0x0][0x238] ;  /* 0x00008e00ff027b82 */ /* 0x001e240000000a00 */
[----:B0-----:R-:W-:-:S04]  /*01c0*/  IMAD.WIDE R2, R0, 0x4, R2 ;  /* 0x0000000400027825 */ /* 0x001fc800078e0202 */
[----:B--2---:R-:W-:-:S04]  /*01d0*/  FADD R6, R6, 9.9999997473787516356e-06 ;  /* 0x3727c5ac06067421 */ /* 0x004fc80000000000 */
[----:B------:R-:W0:Y:S02]  /*01e0*/  MUFU.SQRT R7, R6 ;  /* 0x0000000600077308 */ /* 0x000e240000002000 */
[C---:B0-----:R-:W-:Y:S02]  /*01f0*/  FSETP.GT.AND P0, PT, R7.reuse, 8.50705917302346158658e+37, PT ;  /* 0x7e8000000700780b */ /* 0x041fe40003f04000 */
[----:B------:R-:W-:-:S11]  /*0200*/  FSETP.GEU.AND P1, PT, R7, 1.175494350822287508e-38, PT ;  /* 0x008000000700780b */ /* 0x000fd60003f2e000 */
[----:B------:R-:W-:-:S04]  /*0210*/  @P0 FMUL R7, R7, 0.25 ;  /* 0x3e80000007070820 */ /* 0x000fc80000400000 */
[----:B------:R-:W-:-:S06]  /*0220*/  @!P1 FMUL R7, R7, 16777216 ;  /* 0x4b80000007079820 */ /* 0x000fcc0000400000 */
[----:B------:R-:W0:Y:S01]  /*0230*/  MUFU.RCP R7, R7 ;  /* 0x0000000700077308 */ /* 0x000e220000001000 */
[----:B------:R-:W-:Y:S01]  /*0240*/  FSEL R4, R4, 1, P0 ;  /* 0x3f80000004047808 */ /* 0x000fe20000000000 */
[----:B----4-:R-:W-:-:S04]  /*0250*/  FADD R5, R12, -R5 ;  /* 0x800000050c057221 */ /* 0x010fc80000000000 */
[----:B------:R-:W-:-:S04]  /*0260*/  @!P1 FMUL R4, R4, 16777216 ;  /* 0x4b80000004049820 */ /* 0x000fc80000400000 */
[----:B0-----:R-:W-:-:S04]  /*0270*/  FMUL R4, R7, R4 ;  /* 0x0000000407047220 */ /* 0x001fc80000400000 */
[----:B------:R-:W-:-:S04]  /*0280*/  FMUL R4, R5, R4 ;  /* 0x0000000405047220 */ /* 0x000fc80000400000 */
[----:B-----5:R-:W-:-:S05]  /*0290*/  FFMA R4, R8, R4, R11 ;  /* 0x0000000408047223 */ /* 0x020fca000000000b */
[----:B------:R-:W-:-:S04]  /*02a0*/  FSETP.GEU.AND P0, PT, R4, RZ, PT ;  /* 0x000000ff0400720b */ /* 0x000fc80003f0e000 */
[----:B------:R-:W-:-:S05]  /*02b0*/  FSEL R5, R4, RZ, P0 ;  /* 0x000000ff04057208 */ /* 0x000fca0000000000 */
[----:B------:R-:W-:Y:S01]  /*02c0*/  STG.E desc[UR4][R2.64], R5 ;  /* 0x0000000502007986 */ /* 0x000fe2000c101904 */
[----:B------:R-:W-:Y:S05]  /*02d0*/  EXIT ;  /* 0x000000000000794d */ /* 0x000fea0003800000 */
.L_x_0:
[----:B------:R-:W-:-:S00]  /*02e0*/  BRA `(.L_x_0) ;  /* 0xfffffffc00fc7947 */ /* 0x000fc0000383ffff */
[----:B------:R-:W-:-:S00]  /*02f0*/  NOP ;  /* 0x0000000000007918 */ /* 0x000fc00000000000 */
        /* <DEDUP_REMOVED lines=8> */
.L_x_1:


//--------------------- .nv.global.init           --------------------------
	.section	.nv.global.init,"aw",@progbits
.nv.global.init:
	.type		_$_str,@object
	.size		_$_str,(_$_str_$_2 - _$_str)
_$_str:
        /*0000*/ 	.byte	0x5f, 0x5f, 0x43, 0x55, 0x44, 0x41, 0x5f, 0x46, 0x54, 0x5a, 0x00
	.type		_$_str_$_2,@object
	.size		_$_str_$_2,(.L_1 - _$_str_$_2)
_$_str_$_2:
        /*000b*/ 	.byte	0x5f, 0x5f, 0x43, 0x55, 0x44, 0x41, 0x5f, 0x50, 0x52, 0x45, 0x43, 0x5f, 0x53, 0x51, 0x52, 0x54
        /*001b*/ 	.byte	0x00
.L_1:


//--------------------- .nv.constant0.triton_poi_fused__native_batch_norm_legit_no_training_relu_27 --------------------------
	.section	.nv.constant0.triton_poi_fused__native_batch_norm_legit_no_training_relu_27,"a",@progbits
	.sectionflags	@""
	.align	4
.nv.constant0.triton_poi_fused__native_batch_norm_legit_no_training_relu_27:
	.zero		580
